//
// Generated by NVIDIA NVVM Compiler
//
// Compiler Build ID: CL-36424714
// Cuda compilation tools, release 13.0, V13.0.88
// Based on NVVM 20.0.0
//

.version 9.0
.target sm_100
.address_size 64

	// .globl	default_function_kernel

.visible .entry default_function_kernel(
	.param .u64 .ptr .align 1 default_function_kernel_param_0,
	.param .u64 .ptr .align 1 default_function_kernel_param_1
)
.maxntid 4
{
	.reg .pred 	%p<5>;
	.reg .b32 	%r<15>;
	.reg .b32 	%f<27>;
	.reg .b64 	%rd<15>;

	ld.param.u64 	%rd6, [default_function_kernel_param_0];
	ld.param.u64 	%rd7, [default_function_kernel_param_1];
	cvta.to.global.u64 	%rd1, %rd7;
	cvta.to.global.u64 	%rd8, %rd6;
	mov.u32 	%r1, %ctaid.x;
	shl.b32 	%r9, %r1, 2;
	mov.u32 	%r2, %tid.x;
	or.b32  	%r3, %r9, %r2;
	setp.gt.u32 	%p1, %r3, 48;
	mul.wide.u32 	%rd9, %r3, 4;
	add.s64 	%rd2, %rd8, %rd9;
	@%p1 bra 	$L__BB0_2;
	mov.b32 	%r10, -8388611;
	st.global.u32 	[%rd2], %r10;
$L__BB0_2:
	mul.lo.s32 	%r12, %r2, 108;
	mad.lo.s32 	%r13, %r1, 432, %r12;
	mul.wide.u32 	%rd10, %r13, 4;
	add.s64 	%rd11, %rd10, %rd1;
	add.s64 	%rd14, %rd11, 44;
	mov.b32 	%r14, 0;
$L__BB0_3:
	setp.gt.u32 	%p2, %r3, 48;
	@%p2 bra 	$L__BB0_5;
	ld.global.f32 	%f1, [%rd2];
	mul.wide.u32 	%rd12, %r13, 4;
	add.s64 	%rd13, %rd1, %rd12;
	ld.global.nc.f32 	%f2, [%rd13];
	max.f32 	%f3, %f1, %f2;
	ld.global.nc.f32 	%f4, [%rd13+4];
	max.f32 	%f5, %f3, %f4;
	ld.global.nc.f32 	%f6, [%rd13+8];
	max.f32 	%f7, %f5, %f6;
	ld.global.nc.f32 	%f8, [%rd13+12];
	max.f32 	%f9, %f7, %f8;
	ld.global.nc.f32 	%f10, [%rd13+16];
	max.f32 	%f11, %f9, %f10;
	ld.global.nc.f32 	%f12, [%rd13+20];
	max.f32 	%f13, %f11, %f12;
	st.global.f32 	[%rd2], %f13;
$L__BB0_5:
	setp.gt.u32 	%p3, %r3, 48;
	@%p3 bra 	$L__BB0_7;
	ld.global.f32 	%f14, [%rd2];
	ld.global.nc.f32 	%f15, [%rd14+-20];
	max.f32 	%f16, %f14, %f15;
	ld.global.nc.f32 	%f17, [%rd14+-16];
	max.f32 	%f18, %f16, %f17;
	ld.global.nc.f32 	%f19, [%rd14+-12];
	max.f32 	%f20, %f18, %f19;
	ld.global.nc.f32 	%f21, [%rd14+-8];
	max.f32 	%f22, %f20, %f21;
	ld.global.nc.f32 	%f23, [%rd14+-4];
	max.f32 	%f24, %f22, %f23;
	ld.global.nc.f32 	%f25, [%rd14];
	max.f32 	%f26, %f24, %f25;
	st.global.f32 	[%rd2], %f26;
$L__BB0_7:
	add.s32 	%r14, %r14, 2;
	add.s32 	%r13, %r13, 12;
	add.s64 	%rd14, %rd14, 48;
	setp.ne.s32 	%p4, %r14, 18;
	@%p4 bra 	$L__BB0_3;
	ret;

}


// ===== COMPILED SASS (sm_100) =====

	.target	sm_100

	.elftype	@"ET_EXEC"


//--------------------- .note.nv.tkinfo           --------------------------
	.section	.note.nv.tkinfo,"",@"SHT_NOTE"
	.sectionflags	@"SHF_NOTE_NV_TKINFO"
	.tkinfo
        /*0018*/ 	.word	0x00000002
        /*0030*/ 	.string	""
        /*0030*/ 	.string	"ptxas"
        /*0030*/ 	.string	"Cuda compilation tools, release 13.0, V13.0.88"
        /*0030*/ 	.string	"Build cuda_13.0.r13.0/compiler.36424714_0"
        /*0030*/ 	.string	"-arch sm_100 -m 64 "



//--------------------- .note.nv.cuinfo           --------------------------
	.section	.note.nv.cuinfo,"",@"SHT_NOTE"
	.sectionflags	@"SHF_NOTE_NV_CUINFO"
        /*0018*/ 	.short	0x0002
        /*001a*/ 	.short	0x0064
        /*001c*/ 	.short	0x0082
	.zero		2


//--------------------- .nv.info                  --------------------------
	.section	.nv.info,"",@"SHT_CUDA_INFO"
	.align	4


	//----- nvinfo : EIATTR_REGCOUNT
	.align		4
        /*0000*/ 	.byte	0x04, 0x2f
        /*0002*/ 	.short	(.L_1 - .L_0)
	.align		4
.L_0:
        /*0004*/ 	.word	index@(default_function_kernel)
        /*0008*/ 	.word	0x00000016


	//----- nvinfo : EIATTR_FRAME_SIZE
	.align		4
.L_1:
        /*000c*/ 	.byte	0x04, 0x11
        /*000e*/ 	.short	(.L_3 - .L_2)
	.align		4
.L_2:
        /*0010*/ 	.word	index@(default_function_kernel)
        /*0014*/ 	.word	0x00000000


	//----- nvinfo : EIATTR_MIN_STACK_SIZE
	.align		4
.L_3:
        /*0018*/ 	.byte	0x04, 0x12
        /*001a*/ 	.short	(.L_5 - .L_4)
	.align		4
.L_4:
        /*001c*/ 	.word	index@(default_function_kernel)
        /*0020*/ 	.word	0x00000000
.L_5:


//--------------------- .nv.compat                --------------------------
	.section	.nv.compat,"",@"SHT_CUDA_COMPAT_INFO"
	.align	4
        /*0000*/ 	.byte	0x02, 0x09, 0x00, 0x00, 0x02, 0x02, 0x01, 0x00, 0x02, 0x05, 0x05, 0x00, 0x03, 0x07, 0x01, 0x01
        /*0010*/ 	.byte	0x02, 0x03, 0x00, 0x00, 0x02, 0x06, 0x01, 0x00, 0x04, 0x0b, 0x08, 0x00, 0x09, 0x00, 0x00, 0x00
        /*0020*/ 	.byte	0x00, 0x00, 0x00, 0x00


//--------------------- .nv.info.default_function_kernel --------------------------
	.section	.nv.info.default_function_kernel,"",@"SHT_CUDA_INFO"
	.sectionflags	@""
	.align	4


	//----- nvinfo : EIATTR_CUDA_API_VERSION
	.align		4
        /*0000*/ 	.byte	0x04, 0x37
        /*0002*/ 	.short	(.L_7 - .L_6)
.L_6:
        /*0004*/ 	.word	0x00000082


	//----- nvinfo : EIATTR_KPARAM_INFO
	.align		4
.L_7:
        /*0008*/ 	.byte	0x04, 0x17
        /*000a*/ 	.short	(.L_9 - .L_8)
.L_8:
        /*000c*/ 	.word	0x00000000
        /*0010*/ 	.short	0x0001
        /*0012*/ 	.short	0x0008
        /*0014*/ 	.byte	0x00, 0xf5, 0x21, 0x00


	//----- nvinfo : EIATTR_KPARAM_INFO
	.align		4
.L_9:
        /*0018*/ 	.byte	0x04, 0x17
        /*001a*/ 	.short	(.L_11 - .L_10)
.L_10:
        /*001c*/ 	.word	0x00000000
        /*0020*/ 	.short	0x0000
        /*0022*/ 	.short	0x0000
        /*0024*/ 	.byte	0x00, 0xf5, 0x21, 0x00


	//----- nvinfo : EIATTR_SPARSE_MMA_MASK
	.align		4
.L_11:
        /*0028*/ 	.byte	0x03, 0x50
        /*002a*/ 	.short	0x0000


	//----- nvinfo : EIATTR_MAXREG_COUNT
	.align		4
        /*002c*/ 	.byte	0x03, 0x1b
        /*002e*/ 	.short	0x00ff


	//----- nvinfo : EIATTR_MERCURY_ISA_VERSION
	.align		4
        /*0030*/ 	.byte	0x03, 0x5f
        /*0032*/ 	.short	0x0101


	//----- nvinfo : EIATTR_VRC_CTA_INIT_COUNT
	.align		4
        /*0034*/ 	.byte	0x02, 0x4a
	.zero		1
	.zero		1


	//----- nvinfo : EIATTR_EXIT_INSTR_OFFSETS
	.align		4
        /*0038*/ 	.byte	0x04, 0x1c
        /*003a*/ 	.short	(.L_13 - .L_12)


	//   ....[0]....
.L_12:
        /*003c*/ 	.word	0x00000f50


	//   ....[1]....
        /*0040*/ 	.word	0x00001010


	//----- nvinfo : EIATTR_MAX_THREADS
	.align		4
.L_13:
        /*0044*/ 	.byte	0x04, 0x05
        /*0046*/ 	.short	(.L_15 - .L_14)
.L_14:
        /*0048*/ 	.word	0x00000004
        /*004c*/ 	.word	0x00000001
        /*0050*/ 	.word	0x00000001


	//----- nvinfo : EIATTR_CRS_STACK_SIZE
	.align		4
.L_15:
        /*0054*/ 	.byte	0x04, 0x1e
        /*0056*/ 	.short	(.L_17 - .L_16)
.L_16:
        /*0058*/ 	.word	0x00000000


	//----- nvinfo : EIATTR_CBANK_PARAM_SIZE
	.align		4
.L_17:
        /*005c*/ 	.byte	0x03, 0x19
        /*005e*/ 	.short	0x0010


	//----- nvinfo : EIATTR_PARAM_CBANK
	.align		4
        /*0060*/ 	.byte	0x04, 0x0a
        /*0062*/ 	.short	(.L_19 - .L_18)
	.align		4
.L_18:
        /*0064*/ 	.word	index@(.nv.constant0.default_function_kernel)
        /*0068*/ 	.short	0x0380
        /*006a*/ 	.short	0x0010


	//----- nvinfo : EIATTR_SW_WAR
	.align		4
.L_19:
        /*006c*/ 	.byte	0x04, 0x36
        /*006e*/ 	.short	(.L_21 - .L_20)
.L_20:
        /*0070*/ 	.word	0x00000008
.L_21:


//--------------------- .nv.callgraph             --------------------------
	.section	.nv.callgraph,"",@"SHT_CUDA_CALLGRAPH"
	.align	4
	.sectionentsize	8
	.align		4
        /*0000*/ 	.word	0x00000000
	.align		4
        /*0004*/ 	.word	0xffffffff
	.align		4
        /*0008*/ 	.word	0x00000000
	.align		4
        /*000c*/ 	.word	0xfffffffe
	.align		4
        /*0010*/ 	.word	0x00000000
	.align		4
        /*0014*/ 	.word	0xfffffffd
	.align		4
        /*0018*/ 	.word	0x00000000
	.align		4
        /*001c*/ 	.word	0xfffffffc


//--------------------- .text.default_function_kernel --------------------------
	.section	.text.default_function_kernel,"ax",@progbits
	.align	128
        .global         default_function_kernel
        .type           default_function_kernel,@function
        .size           default_function_kernel,(.L_x_19 - default_function_kernel)
        .other          default_function_kernel,@"STO_CUDA_ENTRY STV_DEFAULT"
default_function_kernel:
.text.default_function_kernel:
[----:B------:R-:W-:Y:S01]  /*0000*/  LDC R1, c[0x0][0x37c] ;  /* 0x0000df00ff017b82 */ /* 0x000fe20000000800 */
[----:B------:R-:W0:Y:S07]  /*0010*/  S2R R6, SR_CTAID.X ;  /* 0x0000000000067919 */ /* 0x000e2e0000002500 */
[----:B------:R-:W1:Y:S01]  /*0020*/  LDC.64 R4, c[0x0][0x380] ;  /* 0x0000e000ff047b82 */ /* 0x000e620000000a00 */
[----:B------:R-:W2:Y:S01]  /*0030*/  LDCU.64 UR4, c[0x0][0x358] ;  /* 0x00006b00ff0477ac */ /* 0x000ea20008000a00 */
[----:B------:R-:W-:Y:S01]  /*0040*/  BSSY.RECONVERGENT B0, `(.L_x_0) ;  /* 0x0000023000007945 */ /* 0x000fe20003800200 */
[----:B------:R-:W3:Y:S05]  /*0050*/  S2R R9, SR_TID.X ;  /* 0x0000000000097919 */ /* 0x000eea0000002100 */
[----:B------:R-:W4:Y:S01]  /*0060*/  LDC.64 R2, c[0x0][0x388] ;  /* 0x0000e200ff027b82 */ /* 0x000f220000000a00 */
[----:B0-----:R-:W-:-:S05]  /*0070*/  IMAD.SHL.U32 R0, R6, 0x4, RZ ;  /* 0x0000000406007824 */ /* 0x001fca00078e00ff */
[----:B---3--:R-:W-:Y:S01]  /*0080*/  LOP3.LUT R7, R0, R9, RZ, 0xfc, !PT ;  /* 0x0000000900077212 */ /* 0x008fe200078efcff */
[----:B------:R-:W-:-:S03]  /*0090*/  IMAD R9, R6, 0x4, R9 ;  /* 0x0000000406097824 */ /* 0x000fc600078e0209 */
[C---:B------:R-:W-:Y:S01]  /*00a0*/  ISETP.GT.U32.AND P0, PT, R7.reuse, 0x30, PT ;  /* 0x000000300700780c */ /* 0x040fe20003f04070 */
[----:B-1----:R-:W-:-:S04]  /*00b0*/  IMAD.WIDE.U32 R4, R7, 0x4, R4 ;  /* 0x0000000407047825 */ /* 0x002fc800078e0004 */
[----:B------:R-:W-:-:S04]  /*00c0*/  IMAD R9, R9, 0x6c, RZ ;  /* 0x0000006c09097824 */ /* 0x000fc800078e02ff */
[----:B----4-:R-:W-:-:S04]  /*00d0*/  IMAD.WIDE.U32 R6, R9, 0x4, R2 ;  /* 0x0000000409067825 */ /* 0x010fc800078e0002 */
[----:B------:R-:W-:-:S05]  /*00e0*/  @!P0 IMAD.MOV.U32 R11, RZ, RZ, -0x800003 ;  /* 0xff7ffffdff0b8424 */ /* 0x000fca00078e00ff */
[----:B--2---:R0:W-:Y:S01]  /*00f0*/  @!P0 STG.E desc[UR4][R4.64], R11 ;  /* 0x0000000b04008986 */ /* 0x0041e2000c101904 */
[----:B------:R-:W-:Y:S05]  /*0100*/  @P0 BRA `(.L_x_1) ;  /* 0x0000000000580947 */ /* 0x000fea0003800000 */
[----:B------:R-:W2:Y:S04]  /*0110*/  LDG.E R12, desc[UR4][R4.64] ;  /* 0x00000004040c7981 */ /* 0x000ea8000c1e1900 */
[----:B------:R-:W2:Y:S04]  /*0120*/  LDG.E.CONSTANT R0, desc[UR4][R6.64] ;  /* 0x0000000406007981 */ /* 0x000ea8000c1e9900 */
[----:B0-----:R-:W2:Y:S04]  /*0130*/  LDG.E.CONSTANT R11, desc[UR4][R6.64+0x4] ;  /* 0x00000404060b7981 */ /* 0x001ea8000c1e9900 */
[----:B------:R-:W3:Y:S04]  /*0140*/  LDG.E.CONSTANT R13, desc[UR4][R6.64+0x8] ;  /* 0x00000804060d7981 */ /* 0x000ee8000c1e9900 */
[----:B------:R-:W3:Y:S04]  /*0150*/  LDG.E.CONSTANT R8, desc[UR4][R6.64+0xc] ;  /* 0x00000c0406087981 */ /* 0x000ee8000c1e9900 */
[----:B------:R-:W4:Y:S04]  /*0160*/  LDG.E.CONSTANT R15, desc[UR4][R6.64+0x10] ;  /* 0x00001004060f7981 */ /* 0x000f28000c1e9900 */
[----:B------:R-:W4:Y:S04]  /*0170*/  LDG.E.CONSTANT R10, desc[UR4][R6.64+0x14] ;  /* 0x00001404060a7981 */ /* 0x000f28000c1e9900 */
[----:B------:R-:W5:Y:S01]  /*0180*/  LDG.E.CONSTANT R17, desc[UR4][R6.64+0x28] ;  /* 0x0000280406117981 */ /* 0x000f62000c1e9900 */
[----:B--2---:R-:W-:-:S03]  /*0190*/  FMNMX3 R0, R12, R0, R11, !PT ;  /* 0x000000000c007276 */ /* 0x004fc6000780000b */
[----:B------:R-:W2:Y:S01]  /*01a0*/  LDG.E.CONSTANT R11, desc[UR4][R6.64+0x1c] ;  /* 0x00001c04060b7981 */ /* 0x000ea2000c1e9900 */
[----:B---3--:R-:W-:-:S03]  /*01b0*/  FMNMX3 R0, R0, R13, R8, !PT ;  /* 0x0000000d00007276 */ /* 0x008fc60007800008 */
[----:B------:R-:W3:Y:S04]  /*01c0*/  LDG.E.CONSTANT R13, desc[UR4][R6.64+0x20] ;  /* 0x00002004060d7981 */ /* 0x000ee8000c1e9900 */
[----:B------:R-:W3:Y:S01]  /*01d0*/  LDG.E.CONSTANT R8, desc[UR4][R6.64+0x24] ;  /* 0x0000240406087981 */ /* 0x000ee2000c1e9900 */
[----:B----4-:R-:W-:-:S03]  /*01e0*/  FMNMX3 R15, R0, R15, R10, !PT ;  /* 0x0000000f000f7276 */ /* 0x010fc6000780000a */
[----:B------:R-:W2:Y:S04]  /*01f0*/  LDG.E.CONSTANT R0, desc[UR4][R6.64+0x18] ;  /* 0x0000180406007981 */ /* 0x000ea8000c1e9900 */
[----:B------:R1:W-:Y:S04]  /*0200*/  STG.E desc[UR4][R4.64], R15 ;  /* 0x0000000f04007986 */ /* 0x0003e8000c101904 */
[----:B------:R-:W2:Y:S04]  /*0210*/  LDG.E R12, desc[UR4][R4.64] ;  /* 0x00000004040c7981 */ /* 0x000ea8000c1e1900 */
[----:B------:R-:W5:Y:S01]  /*0220*/  LDG.E.CONSTANT R10, desc[UR4][R6.64+0x2c] ;  /* 0x00002c04060a7981 */ /* 0x000f62000c1e9900 */
[----:B--2---:R-:W-:-:S04]  /*0230*/  FMNMX3 R0, R12, R0, R11, !PT ;  /* 0x000000000c007276 */ /* 0x004fc8000780000b */
[----:B---3--:R-:W-:-:S04]  /*0240*/  FMNMX3 R0, R0, R13, R8, !PT ;  /* 0x0000000d00007276 */ /* 0x008fc80007800008 */
[----:B-----5:R-:W-:-:S05]  /*0250*/  FMNMX3 R17, R0, R17, R10, !PT ;  /* 0x0000001100117276 */ /* 0x020fca000780000a */
[----:B------:R1:W-:Y:S02]  /*0260*/  STG.E desc[UR4][R4.64], R17 ;  /* 0x0000001104007986 */ /* 0x0003e4000c101904 */
.L_x_1:
[----:B------:R-:W-:Y:S05]  /*0270*/  BSYNC.RECONVERGENT B0 ;  /* 0x0000000000007941 */ /* 0x000fea0003800200 */
.L_x_0:
[----:B------:R-:W-:Y:S04]  /*0280*/  BSSY.RECONVERGENT B0, `(.L_x_2) ;  /* 0x000001a000007945 */ /* 0x000fe80003800200 */
[----:B------:R-:W-:Y:S05]  /*0290*/  @P0 BRA `(.L_x_3) ;  /* 0x0000000000600947 */ /* 0x000fea0003800000 */
[----:B0-----:R-:W-:Y:S01]  /*02a0*/  VIADD R11, R9, 0xc ;  /* 0x0000000c090b7836 */ /* 0x001fe20000000000 */
[----:B------:R-:W2:Y:S03]  /*02b0*/  LDG.E R14, desc[UR4][R4.64] ;  /* 0x00000004040e7981 */ /* 0x000ea6000c1e1900 */
[----:B------:R-:W-:Y:S01]  /*02c0*/  IMAD.WIDE.U32 R10, R11, 0x4, R2 ;  /* 0x000000040b0a7825 */ /* 0x000fe200078e0002 */
[----:B------:R-:W3:Y:S04]  /*02d0*/  LDG.E.CONSTANT R19, desc[UR4][R6.64+0x58] ;  /* 0x0000580406137981 */ /* 0x000ee8000c1e9900 */
[----:B------:R-:W2:Y:S04]  /*02e0*/  LDG.E.CONSTANT R0, desc[UR4][R10.64] ;  /* 0x000000040a007981 */ /* 0x000ea8000c1e9900 */
[----:B------:R-:W2:Y:S04]  /*02f0*/  LDG.E.CONSTANT R13, desc[UR4][R10.64+0x4] ;  /* 0x000004040a0d7981 */ /* 0x000ea8000c1e9900 */
[----:B-1----:R-:W4:Y:S04]  /*0300*/  LDG.E.CONSTANT R15, desc[UR4][R10.64+0x8] ;  /* 0x000008040a0f7981 */ /* 0x002f28000c1e9900 */
[----:B------:R-:W4:Y:S04]  /*0310*/  LDG.E.CONSTANT R8, desc[UR4][R10.64+0xc] ;  /* 0x00000c040a087981 */ /* 0x000f28000c1e9900 */
[----:B------:R-:W5:Y:S04]  /*0320*/  LDG.E.CONSTANT R17, desc[UR4][R10.64+0x10] ;  /* 0x000010040a117981 */ /* 0x000f68000c1e9900 */
[----:B------:R-:W5:Y:S04]  /*0330*/  LDG.E.CONSTANT R12, desc[UR4][R10.64+0x14] ;  /* 0x000014040a0c7981 */ /* 0x000f68000c1e9900 */
[----:B------:R-:W3:Y:S01]  /*0340*/  LDG.E.CONSTANT R10, desc[UR4][R6.64+0x5c] ;  /* 0x00005c04060a7981 */ /* 0x000ee2000c1e9900 */
[----:B--2---:R-:W-:-:S03]  /*0350*/  FMNMX3 R0, R14, R0, R13, !PT ;  /* 0x000000000e007276 */ /* 0x004fc6000780000d */
[----:B------:R-:W2:Y:S01]  /*0360*/  LDG.E.CONSTANT R13, desc[UR4][R6.64+0x4c] ;  /* 0x00004c04060d7981 */ /* 0x000ea2000c1e9900 */
[----:B----4-:R-:W-:-:S03]  /*0370*/  FMNMX3 R0, R0, R15, R8, !PT ;  /* 0x0000000f00007276 */ /* 0x010fc60007800008 */
[----:B------:R-:W4:Y:S04]  /*0380*/  LDG.E.CONSTANT R15, desc[UR4][R6.64+0x50] ;  /* 0x00005004060f7981 */ /* 0x000f28000c1e9900 */
[----:B------:R-:W4:Y:S01]  /*0390*/  LDG.E.CONSTANT R8, desc[UR4][R6.64+0x54] ;  /* 0x0000540406087981 */ /* 0x000f22000c1e9900 */
[----:B-----5:R-:W-:-:S03]  /*03a0*/  FMNMX3 R17, R0, R17, R12, !PT ;  /* 0x0000001100117276 */ /* 0x020fc6000780000c */
[----:B------:R-:W2:Y:S04]  /*03b0*/  LDG.E.CONSTANT R0, desc[UR4][R6.64+0x48] ;  /* 0x0000480406007981 */ /* 0x000ea8000c1e9900 */
[----:B------:R0:W-:Y:S04]  /*03c0*/  STG.E desc[UR4][R4.64], R17 ;  /* 0x0000001104007986 */ /* 0x0001e8000c101904 */
[----:B------:R-:W2:Y:S02]  /*03d0*/  LDG.E R12, desc[UR4][R4.64] ;  /* 0x00000004040c7981 */ /* 0x000ea4000c1e1900 */
[----:B--2---:R-:W-:-:S04]  /*03e0*/  FMNMX3 R0, R12, R0, R13, !PT ;  /* 0x000000000c007276 */ /* 0x004fc8000780000d */
[----:B----4-:R-:W-:-:S04]  /*03f0*/  FMNMX3 R0, R0, R15, R8, !PT ;  /* 0x0000000f00007276 */ /* 0x010fc80007800008 */
[----:B---3--:R-:W-:-:S05]  /*0400*/  FMNMX3 R19, R0, R19, R10, !PT ;  /* 0x0000001300137276 */ /* 0x008fca000780000a */
[----:B------:R0:W-:Y:S02]  /*0410*/  STG.E desc[UR4][R4.64], R19 ;  /* 0x0000001304007986 */ /* 0x0001e4000c101904 */
.L_x_3:
[----:B------:R-:W-:Y:S05]  /*0420*/  BSYNC.RECONVERGENT B0 ;  /* 0x0000000000007941 */ /* 0x000fea0003800200 */
.L_x_2:
        /* <DEDUP_REMOVED lines=26> */
.L_x_5:
[----:B------:R-:W-:Y:S05]  /*05d0*/  BSYNC.RECONVERGENT B0 ;  /* 0x0000000000007941 */ /* 0x000fea0003800200 */
.L_x_4:
        /* <DEDUP_REMOVED lines=26> */
.L_x_7:
[----:B------:R-:W-:Y:S05]  /*0780*/  BSYNC.RECONVERGENT B0 ;  /* 0x0000000000007941 */ /* 0x000fea0003800200 */
.L_x_6:
        /* <DEDUP_REMOVED lines=26> */
.L_x_9:
[----:B------:R-:W-:Y:S05]  /*0930*/  BSYNC.RECONVERGENT B0 ;  /* 0x0000000000007941 */ /* 0x000fea0003800200 */
.L_x_8:
        /* <DEDUP_REMOVED lines=26> */
.L_x_11:
[----:B------:R-:W-:Y:S05]  /*0ae0*/  BSYNC.RECONVERGENT B0 ;  /* 0x0000000000007941 */ /* 0x000fea0003800200 */
.L_x_10:
        /* <DEDUP_REMOVED lines=26> */
.L_x_13:
[----:B------:R-:W-:Y:S05]  /*0c90*/  BSYNC.RECONVERGENT B0 ;  /* 0x0000000000007941 */ /* 0x000fea0003800200 */
.L_x_12:
        /* <DEDUP_REMOVED lines=26> */
.L_x_15:
[----:B------:R-:W-:Y:S05]  /*0e40*/  BSYNC.RECONVERGENT B0 ;  /* 0x0000000000007941 */ /* 0x000fea0003800200 */
.L_x_14:
[----:B------:R-:W-:Y:S04]  /*0e50*/  BSSY.RECONVERGENT B0, `(.L_x_16) ;  /* 0x000000f000007945 */ /* 0x000fe80003800200 */
[----:B------:R-:W-:Y:S05]  /*0e60*/  @P0 BRA `(.L_x_17) ;  /* 0x0000000000340947 */ /* 0x000fea0003800000 */
[----:B------:R-:W-:Y:S01]  /*0e70*/  VIADD R9, R9, 0x60 ;  /* 0x0000006009097836 */ /* 0x000fe20000000000 */
[----:B------:R-:W2:Y:S03]  /*0e80*/  LDG.E R12, desc[UR4][R4.64] ;  /* 0x00000004040c7981 */ /* 0x000ea6000c1e1900 */
[----:B------:R-:W-:-:S05]  /*0e90*/  IMAD.WIDE.U32 R2, R9, 0x4, R2 ;  /* 0x0000000409027825 */ /* 0x000fca00078e0002 */
[----:B------:R-:W2:Y:S04]  /*0ea0*/  LDG.E.CONSTANT R0, desc[UR4][R2.64] ;  /* 0x0000000402007981 */ /* 0x000ea8000c1e9900 */
[----:B------:R-:W2:Y:S04]  /*0eb0*/  LDG.E.CONSTANT R9, desc[UR4][R2.64+0x4] ;  /* 0x0000040402097981 */ /* 0x000ea8000c1e9900 */
[----:B0-----:R-:W3:Y:S04]  /*0ec0*/  LDG.E.CONSTANT R11, desc[UR4][R2.64+0x8] ;  /* 0x00000804020b7981 */ /* 0x001ee8000c1e9900 */
[----:B------:R-:W3:Y:S04]  /*0ed0*/  LDG.E.CONSTANT R8, desc[UR4][R2.64+0xc] ;  /* 0x00000c0402087981 */ /* 0x000ee8000c1e9900 */
[----:B------:R-:W4:Y:S04]  /*0ee0*/  LDG.E.CONSTANT R13, desc[UR4][R2.64+0x10] ;  /* 0x00001004020d7981 */ /* 0x000f28000c1e9900 */
[----:B------:R-:W4:Y:S01]  /*0ef0*/  LDG.E.CONSTANT R10, desc[UR4][R2.64+0x14] ;  /* 0x00001404020a7981 */ /* 0x000f22000c1e9900 */
[----:B--2---:R-:W-:-:S04]  /*0f00*/  FMNMX3 R0, R12, R0, R9, !PT ;  /* 0x000000000c007276 */ /* 0x004fc80007800009 */
[----:B---3--:R-:W-:-:S04]  /*0f10*/  FMNMX3 R0, R0, R11, R8, !PT ;  /* 0x0000000b00007276 */ /* 0x008fc80007800008 */
[----:B----4-:R-:W-:-:S05]  /*0f20*/  FMNMX3 R13, R0, R13, R10, !PT ;  /* 0x0000000d000d7276 */ /* 0x010fca000780000a */
[----:B------:R2:W-:Y:S02]  /*0f30*/  STG.E desc[UR4][R4.64], R13 ;  /* 0x0000000d04007986 */ /* 0x0005e4000c101904 */
.L_x_17:
[----:B------:R-:W-:Y:S05]  /*0f40*/  BSYNC.RECONVERGENT B0 ;  /* 0x0000000000007941 */ /* 0x000fea0003800200 */
.L_x_16:
[----:B------:R-:W-:Y:S05]  /*0f50*/  @P0 EXIT ;  /* 0x000000000000094d */ /* 0x000fea0003800000 */
[----:B------:R-:W3:Y:S04]  /*0f60*/  LDG.E R10, desc[UR4][R4.64] ;  /* 0x00000004040a7981 */ /* 0x000ee8000c1e1900 */
[----:B------:R-:W3:Y:S04]  /*0f70*/  LDG.E.CONSTANT R0, desc[UR4][R6.64+0x198] ;  /* 0x0001980406007981 */ /* 0x000ee8000c1e9900 */
[----:B------:R-:W3:Y:S04]  /*0f80*/  LDG.E.CONSTANT R3, desc[UR4][R6.64+0x19c] ;  /* 0x00019c0406037981 */ /* 0x000ee8000c1e9900 */
[----:B------:R-:W4:Y:S04]  /*0f90*/  LDG.E.CONSTANT R9, desc[UR4][R6.64+0x1a0] ;  /* 0x0001a00406097981 */ /* 0x000f28000c1e9900 */
[----:B------:R-:W4:Y:S04]  /*0fa0*/  LDG.E.CONSTANT R2, desc[UR4][R6.64+0x1a4] ;  /* 0x0001a40406027981 */ /* 0x000f28000c1e9900 */
[----:B0-----:R-:W5:Y:S04]  /*0fb0*/  LDG.E.CONSTANT R11, desc[UR4][R6.64+0x1a8] ;  /* 0x0001a804060b7981 */ /* 0x001f68000c1e9900 */
[----:B------:R-:W5:Y:S01]  /*0fc0*/  LDG.E.CONSTANT R8, desc[UR4][R6.64+0x1ac] ;  /* 0x0001ac0406087981 */ /* 0x000f62000c1e9900 */
[----:B---3--:R-:W-:-:S04]  /*0fd0*/  FMNMX3 R0, R10, R0, R3, !PT ;  /* 0x000000000a007276 */ /* 0x008fc80007800003 */
[----:B----4-:R-:W-:-:S04]  /*0fe0*/  FMNMX3 R0, R0, R9, R2, !PT ;  /* 0x0000000900007276 */ /* 0x010fc80007800002 */
[----:B-----5:R-:W-:-:S05]  /*0ff0*/  FMNMX3 R11, R0, R11, R8, !PT ;  /* 0x0000000b000b7276 */ /* 0x020fca0007800008 */
[----:B------:R-:W-:Y:S01]  /*1000*/  STG.E desc[UR4][R4.64], R11 ;  /* 0x0000000b04007986 */ /* 0x000fe2000c101904 */
[----:B------:R-:W-:Y:S05]  /*1010*/  EXIT ;  /* 0x000000000000794d */ /* 0x000fea0003800000 */
.L_x_18:
[----:B------:R-:W-:-:S00]  /*1020*/  BRA `(.L_x_18) ;  /* 0xfffffffc00fc7947 */ /* 0x000fc0000383ffff */
[----:B------:R-:W-:-:S00]  /*1030*/  NOP ;  /* 0x0000000000007918 */ /* 0x000fc00000000000 */
        /* <DEDUP_REMOVED lines=12> */
.L_x_19:


//--------------------- .nv.shared.reserved.0     --------------------------
	.section	.nv.shared.reserved.0,"aw",@nobits
	.weak		__nv_reservedSMEM_offset_0_alias
	.size		__nv_reservedSMEM_offset_0_alias, 0, 64
	.other		__nv_reservedSMEM_offset_0_alias,@"STO_CUDA_RESERVED_SHARED STV_DEFAULT"
__nv_reservedSMEM_offset_0_alias:
	.zero		0
	.zero		64


//--------------------- .nv.constant0.default_function_kernel --------------------------
	.section	.nv.constant0.default_function_kernel,"a",@progbits
	.sectionflags	@""
	.align	4
.nv.constant0.default_function_kernel:
	.zero		912


//--------------------- SYMBOLS --------------------------

	.type		.nv.reservedSmem.offset0,@object
	.size		.nv.reservedSmem.offset0,0x4
